//
// Generated by NVIDIA NVVM Compiler
//
// Compiler Build ID: CL-36424714
// Cuda compilation tools, release 13.0, V13.0.88
// Based on NVVM 20.0.0
//

.version 9.0
.target sm_100
.address_size 64

	// .globl	_Z26nn_CrossEntropyLoss_kernelPfS_S_
.global .align 4 .b8 pred[256];
.global .align 4 .b8 target[256];
.global .align 4 .b8 exp_pred[256];
.global .align 4 .b8 sum_exp[32];
.global .align 4 .b8 log_sum[32];
.global .align 4 .b8 log_softmax[256];
.global .align 4 .b8 weighted[256];
.global .align 4 .b8 neg_weighted[256];
.global .align 4 .b8 row_sum[32];
.global .align 4 .b8 total_sum[4];
.global .align 4 .b8 result[4];

.visible .entry _Z26nn_CrossEntropyLoss_kernelPfS_S_(
	.param .u64 .ptr .align 1 _Z26nn_CrossEntropyLoss_kernelPfS_S__param_0,
	.param .u64 .ptr .align 1 _Z26nn_CrossEntropyLoss_kernelPfS_S__param_1,
	.param .u64 .ptr .align 1 _Z26nn_CrossEntropyLoss_kernelPfS_S__param_2
)
{
	.reg .pred 	%p<12>;
	.reg .b32 	%r<11>;
	.reg .b32 	%f<14>;
	.reg .b64 	%rd<49>;

	ld.param.u64 	%rd1, [_Z26nn_CrossEntropyLoss_kernelPfS_S__param_0];
	ld.param.u64 	%rd2, [_Z26nn_CrossEntropyLoss_kernelPfS_S__param_1];
	ld.param.u64 	%rd3, [_Z26nn_CrossEntropyLoss_kernelPfS_S__param_2];
	mov.u32 	%r3, %tid.y;
	mov.u32 	%r4, %ctaid.y;
	mov.u32 	%r5, %ntid.y;
	mad.lo.s32 	%r1, %r4, %r5, %r3;
	mov.u32 	%r6, %tid.x;
	mov.u32 	%r7, %ctaid.x;
	mov.u32 	%r8, %ntid.x;
	mad.lo.s32 	%r2, %r7, %r8, %r6;
	setp.lt.u32 	%p2, %r1, 8;
	setp.lt.s32 	%p3, %r2, 8;
	and.pred  	%p1, %p2, %p3;
	not.pred 	%p4, %p1;
	@%p4 bra 	$L__BB0_2;
	cvta.to.global.u64 	%rd4, %rd1;
	cvta.to.global.u64 	%rd5, %rd2;
	shl.b32 	%r9, %r1, 3;
	add.s32 	%r10, %r9, %r2;
	mul.wide.s32 	%rd6, %r10, 4;
	add.s64 	%rd7, %rd4, %rd6;
	ld.global.f32 	%f1, [%rd7];
	mul.wide.u32 	%rd8, %r1, 32;
	mov.u64 	%rd9, pred;
	add.s64 	%rd10, %rd9, %rd8;
	mul.wide.s32 	%rd11, %r2, 4;
	add.s64 	%rd12, %rd10, %rd11;
	st.global.f32 	[%rd12], %f1;
	add.s64 	%rd13, %rd5, %rd6;
	ld.global.f32 	%f2, [%rd13];
	mov.u64 	%rd14, target;
	add.s64 	%rd15, %rd14, %rd8;
	add.s64 	%rd16, %rd15, %rd11;
	st.global.f32 	[%rd16], %f2;
	mul.f32 	%f3, %f1, 0f3FB8AA3B;
	ex2.approx.f32 	%f4, %f3;
	mov.u64 	%rd17, exp_pred;
	add.s64 	%rd18, %rd17, %rd8;
	add.s64 	%rd19, %rd18, %rd11;
	st.global.f32 	[%rd19], %f4;
$L__BB0_2:
	setp.gt.u32 	%p5, %r1, 7;
	setp.gt.s32 	%p6, %r2, 0;
	or.pred  	%p7, %p5, %p6;
	@%p7 bra 	$L__BB0_4;
	mul.wide.u32 	%rd20, %r1, 4;
	mov.u64 	%rd21, sum_exp;
	add.s64 	%rd22, %rd21, %rd20;
	mul.wide.s32 	%rd23, %r2, 4;
	add.s64 	%rd24, %rd22, %rd23;
	ld.global.f32 	%f5, [%rd24];
	lg2.approx.f32 	%f6, %f5;
	mul.f32 	%f7, %f6, 0f3F317218;
	mov.u64 	%rd25, log_sum;
	add.s64 	%rd26, %rd25, %rd20;
	add.s64 	%rd27, %rd26, %rd23;
	st.global.f32 	[%rd27], %f7;
$L__BB0_4:
	@%p4 bra 	$L__BB0_6;
	mul.wide.u32 	%rd28, %r1, 32;
	mov.u64 	%rd29, target;
	add.s64 	%rd30, %rd29, %rd28;
	mul.wide.s32 	%rd31, %r2, 4;
	add.s64 	%rd32, %rd30, %rd31;
	ld.global.f32 	%f8, [%rd32];
	mov.u64 	%rd33, log_softmax;
	add.s64 	%rd34, %rd33, %rd28;
	add.s64 	%rd35, %rd34, %rd31;
	ld.global.f32 	%f9, [%rd35];
	mul.f32 	%f10, %f8, %f9;
	mov.u64 	%rd36, weighted;
	add.s64 	%rd37, %rd36, %rd28;
	add.s64 	%rd38, %rd37, %rd31;
	st.global.f32 	[%rd38], %f10;
	neg.f32 	%f11, %f10;
	mov.u64 	%rd39, neg_weighted;
	add.s64 	%rd40, %rd39, %rd28;
	add.s64 	%rd41, %rd40, %rd31;
	st.global.f32 	[%rd41], %f11;
$L__BB0_6:
	setp.gt.s32 	%p9, %r2, 0;
	setp.ne.s32 	%p10, %r1, 0;
	or.pred  	%p11, %p10, %p9;
	@%p11 bra 	$L__BB0_8;
	mul.wide.s32 	%rd42, %r2, 4;
	mov.u64 	%rd43, total_sum;
	add.s64 	%rd44, %rd43, %rd42;
	ld.global.f32 	%f12, [%rd44];
	mul.f32 	%f13, %f12, 0f3E000000;
	mov.u64 	%rd45, result;
	add.s64 	%rd46, %rd45, %rd42;
	st.global.f32 	[%rd46], %f13;
	cvta.to.global.u64 	%rd47, %rd3;
	add.s64 	%rd48, %rd47, %rd42;
	st.global.f32 	[%rd48], %f13;
$L__BB0_8:
	ret;

}


// ===== COMPILED SASS (sm_100) =====

	.target	sm_100

	.elftype	@"ET_EXEC"


//--------------------- .note.nv.tkinfo           --------------------------
	.section	.note.nv.tkinfo,"",@"SHT_NOTE"
	.sectionflags	@"SHF_NOTE_NV_TKINFO"
	.tkinfo
        /*0018*/ 	.word	0x00000002
        /*0030*/ 	.string	""
        /*0030*/ 	.string	"ptxas"
        /*0030*/ 	.string	"Cuda compilation tools, release 13.0, V13.0.88"
        /*0030*/ 	.string	"Build cuda_13.0.r13.0/compiler.36424714_0"
        /*0030*/ 	.string	"-arch sm_100 -m 64 "



//--------------------- .note.nv.cuinfo           --------------------------
	.section	.note.nv.cuinfo,"",@"SHT_NOTE"
	.sectionflags	@"SHF_NOTE_NV_CUINFO"
        /*0018*/ 	.short	0x0002
        /*001a*/ 	.short	0x0064
        /*001c*/ 	.short	0x0082
	.zero		2


//--------------------- .nv.info                  --------------------------
	.section	.nv.info,"",@"SHT_CUDA_INFO"
	.align	4


	//----- nvinfo : EIATTR_REGCOUNT
	.align		4
        /*0000*/ 	.byte	0x04, 0x2f
        /*0002*/ 	.short	(.L_12 - .L_11)
	.align		4
.L_11:
        /*0004*/ 	.word	index@(_Z26nn_CrossEntropyLoss_kernelPfS_S_)
        /*0008*/ 	.word	0x00000016


	//----- nvinfo : EIATTR_FRAME_SIZE
	.align		4
.L_12:
        /*000c*/ 	.byte	0x04, 0x11
        /*000e*/ 	.short	(.L_14 - .L_13)
	.align		4
.L_13:
        /*0010*/ 	.word	index@(_Z26nn_CrossEntropyLoss_kernelPfS_S_)
        /*0014*/ 	.word	0x00000000


	//----- nvinfo : EIATTR_MIN_STACK_SIZE
	.align		4
.L_14:
        /*0018*/ 	.byte	0x04, 0x12
        /*001a*/ 	.short	(.L_16 - .L_15)
	.align		4
.L_15:
        /*001c*/ 	.word	index@(_Z26nn_CrossEntropyLoss_kernelPfS_S_)
        /*0020*/ 	.word	0x00000000
.L_16:


//--------------------- .nv.compat                --------------------------
	.section	.nv.compat,"",@"SHT_CUDA_COMPAT_INFO"
	.align	4
        /*0000*/ 	.byte	0x02, 0x09, 0x00, 0x00, 0x02, 0x02, 0x01, 0x00, 0x02, 0x05, 0x05, 0x00, 0x03, 0x07, 0x01, 0x01
        /*0010*/ 	.byte	0x02, 0x03, 0x00, 0x00, 0x02, 0x06, 0x01, 0x00, 0x04, 0x0b, 0x08, 0x00, 0x01, 0x00, 0x00, 0x00
        /*0020*/ 	.byte	0x00, 0x00, 0x00, 0x00


//--------------------- .nv.info._Z26nn_CrossEntropyLoss_kernelPfS_S_ --------------------------
	.section	.nv.info._Z26nn_CrossEntropyLoss_kernelPfS_S_,"",@"SHT_CUDA_INFO"
	.sectionflags	@""
	.align	4


	//----- nvinfo : EIATTR_CUDA_API_VERSION
	.align		4
        /*0000*/ 	.byte	0x04, 0x37
        /*0002*/ 	.short	(.L_18 - .L_17)
.L_17:
        /*0004*/ 	.word	0x00000082


	//----- nvinfo : EIATTR_KPARAM_INFO
	.align		4
.L_18:
        /*0008*/ 	.byte	0x04, 0x17
        /*000a*/ 	.short	(.L_20 - .L_19)
.L_19:
        /*000c*/ 	.word	0x00000000
        /*0010*/ 	.short	0x0002
        /*0012*/ 	.short	0x0010
        /*0014*/ 	.byte	0x00, 0xf5, 0x21, 0x00


	//----- nvinfo : EIATTR_KPARAM_INFO
	.align		4
.L_20:
        /*0018*/ 	.byte	0x04, 0x17
        /*001a*/ 	.short	(.L_22 - .L_21)
.L_21:
        /*001c*/ 	.word	0x00000000
        /*0020*/ 	.short	0x0001
        /*0022*/ 	.short	0x0008
        /*0024*/ 	.byte	0x00, 0xf5, 0x21, 0x00


	//----- nvinfo : EIATTR_KPARAM_INFO
	.align		4
.L_22:
        /*0028*/ 	.byte	0x04, 0x17
        /*002a*/ 	.short	(.L_24 - .L_23)
.L_23:
        /*002c*/ 	.word	0x00000000
        /*0030*/ 	.short	0x0000
        /*0032*/ 	.short	0x0000
        /*0034*/ 	.byte	0x00, 0xf5, 0x21, 0x00


	//----- nvinfo : EIATTR_SPARSE_MMA_MASK
	.align		4
.L_24:
        /*0038*/ 	.byte	0x03, 0x50
        /*003a*/ 	.short	0x0000


	//----- nvinfo : EIATTR_MAXREG_COUNT
	.align		4
        /*003c*/ 	.byte	0x03, 0x1b
        /*003e*/ 	.short	0x00ff


	//----- nvinfo : EIATTR_MERCURY_ISA_VERSION
	.align		4
        /*0040*/ 	.byte	0x03, 0x5f
        /*0042*/ 	.short	0x0101


	//----- nvinfo : EIATTR_VRC_CTA_INIT_COUNT
	.align		4
        /*0044*/ 	.byte	0x02, 0x4a
	.zero		1
	.zero		1


	//----- nvinfo : EIATTR_EXIT_INSTR_OFFSETS
	.align		4
        /*0048*/ 	.byte	0x04, 0x1c
        /*004a*/ 	.short	(.L_26 - .L_25)


	//   ....[0]....
.L_25:
        /*004c*/ 	.word	0x000004b0


	//   ....[1]....
        /*0050*/ 	.word	0x00000560


	//----- nvinfo : EIATTR_CRS_STACK_SIZE
	.align		4
.L_26:
        /*0054*/ 	.byte	0x04, 0x1e
        /*0056*/ 	.short	(.L_28 - .L_27)
.L_27:
        /*0058*/ 	.word	0x00000000


	//----- nvinfo : EIATTR_CBANK_PARAM_SIZE
	.align		4
.L_28:
        /*005c*/ 	.byte	0x03, 0x19
        /*005e*/ 	.short	0x0018


	//----- nvinfo : EIATTR_PARAM_CBANK
	.align		4
        /*0060*/ 	.byte	0x04, 0x0a
        /*0062*/ 	.short	(.L_30 - .L_29)
	.align		4
.L_29:
        /*0064*/ 	.word	index@(.nv.constant0._Z26nn_CrossEntropyLoss_kernelPfS_S_)
        /*0068*/ 	.short	0x0380
        /*006a*/ 	.short	0x0018


	//----- nvinfo : EIATTR_SW_WAR
	.align		4
.L_30:
        /*006c*/ 	.byte	0x04, 0x36
        /*006e*/ 	.short	(.L_32 - .L_31)
.L_31:
        /*0070*/ 	.word	0x00000008
.L_32:


//--------------------- .nv.callgraph             --------------------------
	.section	.nv.callgraph,"",@"SHT_CUDA_CALLGRAPH"
	.align	4
	.sectionentsize	8
	.align		4
        /*0000*/ 	.word	0x00000000
	.align		4
        /*0004*/ 	.word	0xffffffff
	.align		4
        /*0008*/ 	.word	0x00000000
	.align		4
        /*000c*/ 	.word	0xfffffffe
	.align		4
        /*0010*/ 	.word	0x00000000
	.align		4
        /*0014*/ 	.word	0xfffffffd
	.align		4
        /*0018*/ 	.word	0x00000000
	.align		4
        /*001c*/ 	.word	0xfffffffc


//--------------------- .nv.constant4             --------------------------
	.section	.nv.constant4,"a",@progbits
	.align	8
	.align		8
.nv.constant4:
        /*0000*/ 	.dword	pred
	.align		8
        /*0008*/ 	.dword	target
	.align		8
        /*0010*/ 	.dword	exp_pred
	.align		8
        /*0018*/ 	.dword	sum_exp
	.align		8
        /*0020*/ 	.dword	log_sum
	.align		8
        /*0028*/ 	.dword	log_softmax
	.align		8
        /*0030*/ 	.dword	weighted
	.align		8
        /*0038*/ 	.dword	neg_weighted
	.align		8
        /*0040*/ 	.dword	row_sum
	.align		8
        /*0048*/ 	.dword	total_sum
	.align		8
        /*0050*/ 	.dword	result


//--------------------- .text._Z26nn_CrossEntropyLoss_kernelPfS_S_ --------------------------
	.section	.text._Z26nn_CrossEntropyLoss_kernelPfS_S_,"ax",@progbits
	.align	128
        .global         _Z26nn_CrossEntropyLoss_kernelPfS_S_
        .type           _Z26nn_CrossEntropyLoss_kernelPfS_S_,@function
        .size           _Z26nn_CrossEntropyLoss_kernelPfS_S_,(.L_x_3 - _Z26nn_CrossEntropyLoss_kernelPfS_S_)
        .other          _Z26nn_CrossEntropyLoss_kernelPfS_S_,@"STO_CUDA_ENTRY STV_DEFAULT"
_Z26nn_CrossEntropyLoss_kernelPfS_S_:
.text._Z26nn_CrossEntropyLoss_kernelPfS_S_:
[----:B------:R-:W-:Y:S01]  /*0000*/  LDC R1, c[0x0][0x37c] ;  /* 0x0000df00ff017b82 */ /* 0x000fe20000000800 */
[----:B------:R-:W0:Y:S07]  /*0010*/  S2R R0, SR_TID.X ;  /* 0x0000000000007919 */ /* 0x000e2e0000002100 */
[----:B------:R-:W1:Y:S01]  /*0020*/  LDC R2, c[0x0][0x364] ;  /* 0x0000d900ff027b82 */ /* 0x000e620000000800 */
[----:B------:R-:W-:Y:S01]  /*0030*/  BSSY.RECONVERGENT B0, `(.L_x_0) ;  /* 0x0000028000007945 */ /* 0x000fe20003800200 */
[----:B------:R-:W1:Y:S06]  /*0040*/  S2R R3, SR_TID.Y ;  /* 0x0000000000037919 */ /* 0x000e6c0000002200 */
[----:B------:R-:W0:Y:S08]  /*0050*/  S2UR UR5, SR_CTAID.X ;  /* 0x00000000000579c3 */ /* 0x000e300000002500 */
[----:B------:R-:W0:Y:S08]  /*0060*/  LDC R5, c[0x0][0x360] ;  /* 0x0000d800ff057b82 */ /* 0x000e300000000800 */
[----:B------:R-:W1:Y:S01]  /*0070*/  S2UR UR4, SR_CTAID.Y ;  /* 0x00000000000479c3 */ /* 0x000e620000002600 */
[----:B0-----:R-:W-:-:S05]  /*0080*/  IMAD R0, R5, UR5, R0 ;  /* 0x0000000505007c24 */ /* 0x001fca000f8e0200 */
[C---:B------:R-:W-:Y:S02]  /*0090*/  ISETP.GT.AND P1, PT, R0.reuse, RZ, PT ;  /* 0x000000ff0000720c */ /* 0x040fe40003f24270 */
[----:B------:R-:W-:Y:S01]  /*00a0*/  ISETP.GE.AND P2, PT, R0, 0x8, PT ;  /* 0x000000080000780c */ /* 0x000fe20003f46270 */
[----:B-1----:R-:W-:Y:S01]  /*00b0*/  IMAD R3, R2, UR4, R3 ;  /* 0x0000000402037c24 */ /* 0x002fe2000f8e0203 */
[----:B------:R-:W0:Y:S04]  /*00c0*/  LDCU.64 UR4, c[0x0][0x358] ;  /* 0x00006b00ff0477ac */ /* 0x000e280008000a00 */
[C---:B------:R-:W-:Y:S02]  /*00d0*/  ISETP.GT.U32.OR P3, PT, R3.reuse, 0x7, P1 ;  /* 0x000000070300780c */ /* 0x040fe40000f64470 */
[----:B------:R-:W-:-:S11]  /*00e0*/  ISETP.LT.U32.AND P2, PT, R3, 0x8, !P2 ;  /* 0x000000080300780c */ /* 0x000fd60005741070 */
[----:B------:R-:W1:Y:S02]  /*00f0*/  @!P3 LDC.64 R4, c[0x4][0x18] ;  /* 0x01000600ff04bb82 */ /* 0x000e640000000a00 */
[----:B-1----:R-:W-:-:S04]  /*0100*/  @!P3 IMAD.WIDE.U32 R4, R3, 0x4, R4 ;  /* 0x000000040304b825 */ /* 0x002fc800078e0004 */
[----:B------:R-:W-:Y:S01]  /*0110*/  @!P3 IMAD.WIDE R4, R0, 0x4, R4 ;  /* 0x000000040004b825 */ /* 0x000fe200078e0204 */
[----:B0-----:R-:W-:Y:S06]  /*0120*/  @!P2 BRA `(.L_x_1) ;  /* 0x000000000060a947 */ /* 0x001fec0003800000 */
[----:B------:R-:W0:Y:S01]  /*0130*/  LDC.64 R6, c[0x0][0x380] ;  /* 0x0000e000ff067b82 */ /* 0x000e220000000a00 */
[----:B------:R-:W-:-:S07]  /*0140*/  LEA R13, R3, R0, 0x3 ;  /* 0x00000000030d7211 */ /* 0x000fce00078e18ff */
[----:B------:R-:W1:Y:S08]  /*0150*/  LDC.64 R8, c[0x4][RZ] ;  /* 0x01000000ff087b82 */ /* 0x000e700000000a00 */
[----:B------:R-:W2:Y:S01]  /*0160*/  LDC.64 R10, c[0x0][0x388] ;  /* 0x0000e200ff0a7b82 */ /* 0x000ea20000000a00 */
[----:B0-----:R-:W-:-:S07]  /*0170*/  IMAD.WIDE R6, R13, 0x4, R6 ;  /* 0x000000040d067825 */ /* 0x001fce00078e0206 */
[----:B------:R-:W0:Y:S01]  /*0180*/  LDC.64 R14, c[0x4][0x10] ;  /* 0x01000400ff0e7b82 */ /* 0x000e220000000a00 */
[----:B------:R-:W3:Y:S01]  /*0190*/  LDG.E R17, desc[UR4][R6.64] ;  /* 0x0000000406117981 */ /* 0x000ee2000c1e1900 */
[----:B-1----:R-:W-:-:S04]  /*01a0*/  IMAD.WIDE.U32 R8, R3, 0x20, R8 ;  /* 0x0000002003087825 */ /* 0x002fc800078e0008 */
[----:B------:R-:W-:-:S04]  /*01b0*/  IMAD.WIDE R8, R0, 0x4, R8 ;  /* 0x0000000400087825 */ /* 0x000fc800078e0208 */
[----:B--2---:R-:W-:Y:S02]  /*01c0*/  IMAD.WIDE R10, R13, 0x4, R10 ;  /* 0x000000040d0a7825 */ /* 0x004fe400078e020a */
[----:B------:R-:W1:Y:S01]  /*01d0*/  LDC.64 R12, c[0x4][0x8] ;  /* 0x01000200ff0c7b82 */ /* 0x000e620000000a00 */
[----:B---3--:R2:W-:Y:S04]  /*01e0*/  STG.E desc[UR4][R8.64], R17 ;  /* 0x0000001108007986 */ /* 0x0085e8000c101904 */
[----:B------:R-:W3:Y:S01]  /*01f0*/  LDG.E R11, desc[UR4][R10.64] ;  /* 0x000000040a0b7981 */ /* 0x000ee2000c1e1900 */
[----:B------:R-:W-:Y:S01]  /*0200*/  FMUL R2, R17, 1.4426950216293334961 ;  /* 0x3fb8aa3b11027820 */ /* 0x000fe20000400000 */
[----:B-1----:R-:W-:-:S04]  /*0210*/  IMAD.WIDE.U32 R6, R3, 0x20, R12 ;  /* 0x0000002003067825 */ /* 0x002fc800078e000c */
[----:B------:R-:W-:Y:S01]  /*0220*/  FSETP.GEU.AND P0, PT, R2, -126, PT ;  /* 0xc2fc00000200780b */ /* 0x000fe20003f0e000 */
[----:B0-----:R-:W-:-:S04]  /*0230*/  IMAD.WIDE.U32 R12, R3, 0x20, R14 ;  /* 0x00000020030c7825 */ /* 0x001fc800078e000e */
[----:B------:R-:W-:-:S04]  /*0240*/  IMAD.WIDE R6, R0, 0x4, R6 ;  /* 0x0000000400067825 */ /* 0x000fc800078e0206 */
[----:B------:R-:W-:-:S04]  /*0250*/  IMAD.WIDE R12, R0, 0x4, R12 ;  /* 0x00000004000c7825 */ /* 0x000fc800078e020c */
[----:B------:R-:W-:-:S04]  /*0260*/  @!P0 FMUL R2, R2, 0.5 ;  /* 0x3f00000002028820 */ /* 0x000fc80000400000 */
[----:B------:R-:W0:Y:S02]  /*0270*/  MUFU.EX2 R19, R2 ;  /* 0x0000000200137308 */ /* 0x000e240000000800 */
[----:B0-----:R-:W-:Y:S01]  /*0280*/  @!P0 FMUL R19, R19, R19 ;  /* 0x0000001313138220 */ /* 0x001fe20000400000 */
[----:B---3--:R2:W-:Y:S04]  /*0290*/  STG.E desc[UR4][R6.64], R11 ;  /* 0x0000000b06007986 */ /* 0x0085e8000c101904 */
[----:B------:R2:W-:Y:S02]  /*02a0*/  STG.E desc[UR4][R12.64], R19 ;  /* 0x000000130c007986 */ /* 0x0005e4000c101904 */
.L_x_1:
[----:B------:R-:W-:Y:S05]  /*02b0*/  BSYNC.RECONVERGENT B0 ;  /* 0x0000000000007941 */ /* 0x000fea0003800200 */
.L_x_0:
[----:B------:R0:W3:Y:S01]  /*02c0*/  @!P3 LDG.E R2, desc[UR4][R4.64] ;  /* 0x000000040402b981 */ /* 0x0000e2000c1e1900 */
[----:B------:R-:W-:Y:S01]  /*02d0*/  PLOP3.LUT P0, PT, PT, PT, PT, 0x80, 0x8 ;  /* 0x000000000008781c */ /* 0x000fe20003f0f070 */
[----:B--2---:R-:W1:Y:S08]  /*02e0*/  @!P3 LDC.64 R6, c[0x4][0x20] ;  /* 0x01000800ff06bb82 */ /* 0x004e700000000a00 */
[----:B------:R-:W2:Y:S08]  /*02f0*/  @P2 LDC.64 R10, c[0x4][0x8] ;  /* 0x01000200ff0a2b82 */ /* 0x000eb00000000a00 */
[----:B------:R-:W0:Y:S01]  /*0300*/  @P2 LDC.64 R8, c[0x4][0x28] ;  /* 0x01000a00ff082b82 */ /* 0x000e220000000a00 */
[----:B-1----:R-:W-:-:S04]  /*0310*/  @!P3 IMAD.WIDE.U32 R6, R3, 0x4, R6 ;  /* 0x000000040306b825 */ /* 0x002fc800078e0006 */
[----:B------:R-:W-:-:S04]  /*0320*/  @!P3 IMAD.WIDE R6, R0, 0x4, R6 ;  /* 0x000000040006b825 */ /* 0x000fc800078e0206 */
[----:B--2---:R-:W-:-:S04]  /*0330*/  @P2 IMAD.WIDE.U32 R10, R3, 0x20, R10 ;  /* 0x00000020030a2825 */ /* 0x004fc800078e000a */
[----:B0-----:R-:W-:Y:S02]  /*0340*/  @P2 IMAD.WIDE.U32 R4, R3, 0x20, R8 ;  /* 0x0000002003042825 */ /* 0x001fe400078e0008 */
[----:B------:R-:W0:Y:S02]  /*0350*/  @P2 LDC.64 R8, c[0x4][0x30] ;  /* 0x01000c00ff082b82 */ /* 0x000e240000000a00 */
[----:B------:R-:W-:Y:S01]  /*0360*/  @P2 IMAD.WIDE R4, R0, 0x4, R4 ;  /* 0x0000000400042825 */ /* 0x000fe200078e0204 */
[----:B---3--:R-:W-:-:S04]  /*0370*/  @!P3 FSETP.GEU.AND P4, PT, |R2|, 1.175494350822287508e-38, PT ;  /* 0x008000000200b80b */ /* 0x008fc80003f8e200 */
[----:B------:R-:W-:-:S13]  /*0380*/  @!P3 PLOP3.LUT P0, PT, P4, PT, PT, 0x80, 0x8 ;  /* 0x000000000008b81c */ /* 0x000fda000270f070 */
[----:B------:R-:W-:-:S04]  /*0390*/  @!P0 FMUL R2, R2, 16777216 ;  /* 0x4b80000002028820 */ /* 0x000fc80000400000 */
[----:B------:R-:W1:Y:S02]  /*03a0*/  @!P3 MUFU.LG2 R12, R2 ;  /* 0x00000002000cb308 */ /* 0x000e640000000c00 */
[----:B-1----:R-:W-:-:S04]  /*03b0*/  @!P0 FADD R12, R12, -24 ;  /* 0xc1c000000c0c8421 */ /* 0x002fc80000000000 */
[----:B------:R-:W-:Y:S01]  /*03c0*/  @!P3 FMUL R15, R12, 0.69314718246459960938 ;  /* 0x3f3172180c0fb820 */ /* 0x000fe20000400000 */
[----:B------:R-:W-:Y:S02]  /*03d0*/  @P2 IMAD.WIDE R12, R0, 0x4, R10 ;  /* 0x00000004000c2825 */ /* 0x000fe400078e020a */
[----:B------:R-:W1:Y:S02]  /*03e0*/  @P2 LDC.64 R10, c[0x4][0x38] ;  /* 0x01000e00ff0a2b82 */ /* 0x000e640000000a00 */
[----:B------:R2:W-:Y:S04]  /*03f0*/  @!P3 STG.E desc[UR4][R6.64], R15 ;  /* 0x0000000f0600b986 */ /* 0x0005e8000c101904 */
[----:B------:R-:W3:Y:S04]  /*0400*/  @P2 LDG.E R12, desc[UR4][R12.64] ;  /* 0x000000040c0c2981 */ /* 0x000ee8000c1e1900 */
[----:B------:R-:W3:Y:S01]  /*0410*/  @P2 LDG.E R5, desc[UR4][R4.64] ;  /* 0x0000000404052981 */ /* 0x000ee2000c1e1900 */
[C---:B0-----:R-:W-:Y:S01]  /*0420*/  @P2 IMAD.WIDE.U32 R8, R3.reuse, 0x20, R8 ;  /* 0x0000002003082825 */ /* 0x041fe200078e0008 */
[----:B------:R-:W-:-:S03]  /*0430*/  ISETP.NE.OR P1, PT, R3, RZ, P1 ;  /* 0x000000ff0300720c */ /* 0x000fc60000f25670 */
[----:B------:R-:W-:-:S04]  /*0440*/  @P2 IMAD.WIDE R8, R0, 0x4, R8 ;  /* 0x0000000400082825 */ /* 0x000fc800078e0208 */
[----:B-1----:R-:W-:-:S04]  /*0450*/  @P2 IMAD.WIDE.U32 R10, R3, 0x20, R10 ;  /* 0x00000020030a2825 */ /* 0x002fc800078e000a */
[----:B------:R-:W-:-:S04]  /*0460*/  @P2 IMAD.WIDE R10, R0, 0x4, R10 ;  /* 0x00000004000a2825 */ /* 0x000fc800078e020a */
[----:B---3--:R-:W-:-:S04]  /*0470*/  @P2 FMUL R17, R12, R5 ;  /* 0x000000050c112220 */ /* 0x008fc80000400000 */
[----:B------:R-:W-:Y:S01]  /*0480*/  @P2 FADD R3, -R17, -RZ ;  /* 0x800000ff11032221 */ /* 0x000fe20000000100 */
[----:B------:R2:W-:Y:S04]  /*0490*/  @P2 STG.E desc[UR4][R8.64], R17 ;  /* 0x0000001108002986 */ /* 0x0005e8000c101904 */
[----:B------:R2:W-:Y:S01]  /*04a0*/  @P2 STG.E desc[UR4][R10.64], R3 ;  /* 0x000000030a002986 */ /* 0x0005e2000c101904 */
[----:B------:R-:W-:Y:S05]  /*04b0*/  @P1 EXIT ;  /* 0x000000000000194d */ /* 0x000fea0003800000 */
[----:B--2---:R-:W0:Y:S08]  /*04c0*/  LDC.64 R2, c[0x4][0x48] ;  /* 0x01001200ff027b82 */ /* 0x004e300000000a00 */
[----:B------:R-:W1:Y:S08]  /*04d0*/  LDC.64 R4, c[0x4][0x50] ;  /* 0x01001400ff047b82 */ /* 0x000e700000000a00 */
[----:B------:R-:W2:Y:S01]  /*04e0*/  LDC.64 R6, c[0x0][0x390] ;  /* 0x0000e400ff067b82 */ /* 0x000ea20000000a00 */
[----:B0-----:R-:W-:-:S06]  /*04f0*/  IMAD.WIDE R2, R0, 0x4, R2 ;  /* 0x0000000400027825 */ /* 0x001fcc00078e0202 */
[----:B------:R-:W3:Y:S01]  /*0500*/  LDG.E R2, desc[UR4][R2.64] ;  /* 0x0000000402027981 */ /* 0x000ee2000c1e1900 */
[----:B-1----:R-:W-:-:S04]  /*0510*/  IMAD.WIDE R4, R0, 0x4, R4 ;  /* 0x0000000400047825 */ /* 0x002fc800078e0204 */
[----:B--2---:R-:W-:-:S04]  /*0520*/  IMAD.WIDE R6, R0, 0x4, R6 ;  /* 0x0000000400067825 */ /* 0x004fc800078e0206 */
[----:B---3--:R-:W-:-:S05]  /*0530*/  FMUL R9, R2, 0.125 ;  /* 0x3e00000002097820 */ /* 0x008fca0000400000 */
[----:B------:R-:W-:Y:S04]  /*0540*/  STG.E desc[UR4][R4.64], R9 ;  /* 0x0000000904007986 */ /* 0x000fe8000c101904 */
[----:B------:R-:W-:Y:S01]  /*0550*/  STG.E desc[UR4][R6.64], R9 ;  /* 0x0000000906007986 */ /* 0x000fe2000c101904 */
[----:B------:R-:W-:Y:S05]  /*0560*/  EXIT ;  /* 0x000000000000794d */ /* 0x000fea0003800000 */
.L_x_2:
[----:B------:R-:W-:-:S00]  /*0570*/  BRA `(.L_x_2) ;  /* 0xfffffffc00fc7947 */ /* 0x000fc0000383ffff */
[----:B------:R-:W-:-:S00]  /*0580*/  NOP ;  /* 0x0000000000007918 */ /* 0x000fc00000000000 */
[----:B------:R-:W-:-:S00]  /*0590*/  NOP ;  /* 0x0000000000007918 */ /* 0x000fc00000000000 */
[----:B------:R-:W-:-:S00]  /*05a0*/  NOP ;  /* 0x0000000000007918 */ /* 0x000fc00000000000 */
[----:B------:R-:W-:-:S00]  /*05b0*/  NOP ;  /* 0x0000000000007918 */ /* 0x000fc00000000000 */
[----:B------:R-:W-:-:S00]  /*05c0*/  NOP ;  /* 0x0000000000007918 */ /* 0x000fc00000000000 */
[----:B------:R-:W-:-:S00]  /*05d0*/  NOP ;  /* 0x0000000000007918 */ /* 0x000fc00000000000 */
[----:B------:R-:W-:-:S00]  /*05e0*/  NOP ;  /* 0x0000000000007918 */ /* 0x000fc00000000000 */
[----:B------:R-:W-:-:S00]  /*05f0*/  NOP ;  /* 0x0000000000007918 */ /* 0x000fc00000000000 */
.L_x_3:


//--------------------- .nv.shared.reserved.0     --------------------------
	.section	.nv.shared.reserved.0,"aw",@nobits
	.weak		__nv_reservedSMEM_offset_0_alias
	.size		__nv_reservedSMEM_offset_0_alias, 0, 64
	.other		__nv_reservedSMEM_offset_0_alias,@"STO_CUDA_RESERVED_SHARED STV_DEFAULT"
__nv_reservedSMEM_offset_0_alias:
	.zero		0
	.zero		64


//--------------------- .nv.global                --------------------------
	.section	.nv.global,"aw",@nobits
	.align	4
.nv.global:
	.type		result,@object
	.size		result,(total_sum - result)
result:
	.zero		4
	.type		total_sum,@object
	.size		total_sum,(row_sum - total_sum)
total_sum:
	.zero		4
	.type		row_sum,@object
	.size		row_sum,(log_sum - row_sum)
row_sum:
	.zero		32
	.type		log_sum,@object
	.size		log_sum,(sum_exp - log_sum)
log_sum:
	.zero		32
	.type		sum_exp,@object
	.size		sum_exp,(exp_pred - sum_exp)
sum_exp:
	.zero		32
	.type		exp_pred,@object
	.size		exp_pred,(weighted - exp_pred)
exp_pred:
	.zero		256
	.type		weighted,@object
	.size		weighted,(pred - weighted)
weighted:
	.zero		256
	.type		pred,@object
	.size		pred,(target - pred)
pred:
	.zero		256
	.type		target,@object
	.size		target,(log_softmax - target)
target:
	.zero		256
	.type		log_softmax,@object
	.size		log_softmax,(neg_weighted - log_softmax)
log_softmax:
	.zero		256
	.type		neg_weighted,@object
	.size		neg_weighted,(.L_7 - neg_weighted)
neg_weighted:
	.zero		256
.L_7:


//--------------------- .nv.constant0._Z26nn_CrossEntropyLoss_kernelPfS_S_ --------------------------
	.section	.nv.constant0._Z26nn_CrossEntropyLoss_kernelPfS_S_,"a",@progbits
	.sectionflags	@""
	.align	4
.nv.constant0._Z26nn_CrossEntropyLoss_kernelPfS_S_:
	.zero		920


//--------------------- SYMBOLS --------------------------

	.type		.nv.reservedSmem.offset0,@object
	.size		.nv.reservedSmem.offset0,0x4
